	.headerflags	@"EF_CUDA_TEXMODE_UNIFIED EF_CUDA_64BIT_ADDRESS EF_CUDA_ACCELERATORS EF_CUDA_SM90 EF_CUDA_VIRTUAL_SM(EF_CUDA_SM90)"
	.elftype	@"ET_EXEC"


//--------------------- .nv.info                  --------------------------
	.section	.nv.info,"",@"SHT_CUDA_INFO"
	.align	4


	//----- nvinfo : EIATTR_REGCOUNT
	.align		4
        /*0000*/ 	.byte	0x04, 0x2f
        /*0002*/ 	.short	(.L_1 - .L_0)
	.align		4
.L_0:
        /*0004*/ 	.word	index@(triton_poi_fused_max_pool2d_with_indices_8)
        /*0008*/ 	.word	0x00000017


	//----- nvinfo : EIATTR_MIN_STACK_SIZE
	.align		4
.L_1:
        /*000c*/ 	.byte	0x04, 0x12
        /*000e*/ 	.short	(.L_3 - .L_2)
	.align		4
.L_2:
        /*0010*/ 	.word	index@(triton_poi_fused_max_pool2d_with_indices_8)
        /*0014*/ 	.word	0x00000000


	//----- nvinfo : EIATTR_FRAME_SIZE
	.align		4
.L_3:
        /*0018*/ 	.byte	0x04, 0x11
        /*001a*/ 	.short	(.L_5 - .L_4)
	.align		4
.L_4:
        /*001c*/ 	.word	index@(triton_poi_fused_max_pool2d_with_indices_8)
        /*0020*/ 	.word	0x00000000


	//----- nvinfo : EIATTR_MIN_STACK_SIZE
	.align		4
.L_5:
        /*0024*/ 	.byte	0x04, 0x12
        /*0026*/ 	.short	(.L_7 - .L_6)
	.align		4
.L_6:
        /*0028*/ 	.word	index@(triton_poi_fused_max_pool2d_with_indices_8)
        /*002c*/ 	.word	0x00000000
.L_7:


//--------------------- .nv.info.triton_poi_fused_max_pool2d_with_indices_8 --------------------------
	.section	.nv.info.triton_poi_fused_max_pool2d_with_indices_8,"",@"SHT_CUDA_INFO"
	.sectionflags	@""
	.align	4


	//----- nvinfo : EIATTR_CUDA_API_VERSION
	.align		4
        /*0000*/ 	.byte	0x04, 0x37
        /*0002*/ 	.short	(.L_9 - .L_8)
.L_8:
        /*0004*/ 	.word	0x0000007c


	//----- nvinfo : EIATTR_KPARAM_INFO
	.align		4
.L_9:
        /*0008*/ 	.byte	0x04, 0x17
        /*000a*/ 	.short	(.L_11 - .L_10)
.L_10:
        /*000c*/ 	.word	0x00000000
        /*0010*/ 	.short	0x0003
        /*0012*/ 	.short	0x0018
        /*0014*/ 	.byte	0x00, 0xf0, 0x11, 0x00


	//----- nvinfo : EIATTR_KPARAM_INFO
	.align		4
.L_11:
        /*0018*/ 	.byte	0x04, 0x17
        /*001a*/ 	.short	(.L_13 - .L_12)
.L_12:
        /*001c*/ 	.word	0x00000000
        /*0020*/ 	.short	0x0002
        /*0022*/ 	.short	0x0010
        /*0024*/ 	.byte	0x00, 0xf4, 0x21, 0x00


	//----- nvinfo : EIATTR_KPARAM_INFO
	.align		4
.L_13:
        /*0028*/ 	.byte	0x04, 0x17
        /*002a*/ 	.short	(.L_15 - .L_14)
.L_14:
        /*002c*/ 	.word	0x00000000
        /*0030*/ 	.short	0x0001
        /*0032*/ 	.short	0x0008
        /*0034*/ 	.byte	0x00, 0xf4, 0x21, 0x00


	//----- nvinfo : EIATTR_KPARAM_INFO
	.align		4
.L_15:
        /*0038*/ 	.byte	0x04, 0x17
        /*003a*/ 	.short	(.L_17 - .L_16)
.L_16:
        /*003c*/ 	.word	0x00000000
        /*0040*/ 	.short	0x0000
        /*0042*/ 	.short	0x0000
        /*0044*/ 	.byte	0x00, 0xf4, 0x21, 0x00


	//----- nvinfo : EIATTR_SPARSE_MMA_MASK
	.align		4
.L_17:
        /*0048*/ 	.byte	0x03, 0x50
        /*004a*/ 	.short	0x0000


	//----- nvinfo : EIATTR_MAXREG_COUNT
	.align		4
        /*004c*/ 	.byte	0x03, 0x1b
        /*004e*/ 	.short	0x00ff


	//----- nvinfo : EIATTR_EXIT_INSTR_OFFSETS
	.align		4
        /*0050*/ 	.byte	0x04, 0x1c
        /*0052*/ 	.short	(.L_19 - .L_18)


	//   ....[0]....
.L_18:
        /*0054*/ 	.word	0x000004e0


	//   ....[1]....
        /*0058*/ 	.word	0x00000500


	//----- nvinfo : EIATTR_REQNTID
	.align		4
.L_19:
        /*005c*/ 	.byte	0x04, 0x10
        /*005e*/ 	.short	(.L_21 - .L_20)
.L_20:
        /*0060*/ 	.word	0x00000080
        /*0064*/ 	.word	0x00000001
        /*0068*/ 	.word	0x00000001


	//----- nvinfo : EIATTR_CBANK_PARAM_SIZE
	.align		4
.L_21:
        /*006c*/ 	.byte	0x03, 0x19
        /*006e*/ 	.short	0x001c


	//----- nvinfo : EIATTR_PARAM_CBANK
	.align		4
        /*0070*/ 	.byte	0x04, 0x0a
        /*0072*/ 	.short	(.L_23 - .L_22)
	.align		4
.L_22:
        /*0074*/ 	.word	index@(.nv.constant0.triton_poi_fused_max_pool2d_with_indices_8)
        /*0078*/ 	.short	0x0210
        /*007a*/ 	.short	0x001c


	//----- nvinfo : EIATTR_SW_WAR
	.align		4
.L_23:
        /*007c*/ 	.byte	0x04, 0x36
        /*007e*/ 	.short	(.L_25 - .L_24)
.L_24:
        /*0080*/ 	.word	0x00000008
.L_25:


//--------------------- .nv.callgraph             --------------------------
	.section	.nv.callgraph,"",@"SHT_CUDA_CALLGRAPH"
	.align	4
	.sectionentsize	8
	.align		4
        /*0000*/ 	.word	0x00000000
	.align		4
        /*0004*/ 	.word	0xffffffff
	.align		4
        /*0008*/ 	.word	0x00000000
	.align		4
        /*000c*/ 	.word	0xfffffffe
	.align		4
        /*0010*/ 	.word	0x00000000
	.align		4
        /*0014*/ 	.word	0xfffffffd
	.align		4
        /*0018*/ 	.word	0x00000000
	.align		4
        /*001c*/ 	.word	0xfffffffc


//--------------------- .text.triton_poi_fused_max_pool2d_with_indices_8 --------------------------
	.section	.text.triton_poi_fused_max_pool2d_with_indices_8,"ax",@progbits
	.align	128
        .global         triton_poi_fused_max_pool2d_with_indices_8
        .type           triton_poi_fused_max_pool2d_with_indices_8,@function
        .size           triton_poi_fused_max_pool2d_with_indices_8,(.L_x_1 - triton_poi_fused_max_pool2d_with_indices_8)
        .other          triton_poi_fused_max_pool2d_with_indices_8,@"STO_CUDA_ENTRY STV_DEFAULT"
triton_poi_fused_max_pool2d_with_indices_8:
.text.triton_poi_fused_max_pool2d_with_indices_8:
[----:B------:R-:W0:Y:S02]  /*0000*/  LDC R1, c[0x0][0x28] ;  /* 0x00000a00ff017b82 */ /* 0x000e240000000800 */
[----:B------:R-:W1:Y:S01]  /*0010*/  S2R R0, SR_TID.X ;  /* 0x0000000000007919 */ /* 0x000e620000002100 */
[----:B------:R-:W-:Y:S01]  /*0020*/  ULDC.64 UR4, c[0x0][0x208] ;  /* 0x0000820000047ab9 */ /* 0x000fe20000000a00 */
[----:B------:R-:W2:Y:S01]  /*0030*/  S2R R3, SR_CTAID.X ;  /* 0x0000000000037919 */ /* 0x000ea20000002500 */
[----:B------:R-:W-:Y:S01]  /*0040*/  CS2R R18, SRZ ;  /* 0x0000000000127805 */ /* 0x000fe2000001ff00 */
[----:B------:R-:W-:Y:S01]  /*0050*/  IMAD.MOV.U32 R20, RZ, RZ, RZ ;  /* 0x000000ffff147224 */ /* 0x000fe200078e00ff */
[----:B------:R-:W-:Y:S01]  /*0060*/  ULDC.64 UR6, c[0x0][0x220] ;  /* 0x0000880000067ab9 */ /* 0x000fe20000000a00 */
[----:B-1----:R-:W-:Y:S01]  /*0070*/  IMAD.SHL.U32 R0, R0, 0x2, RZ ;  /* 0x0000000200007824 */ /* 0x002fe200078e00ff */
[----:B--2---:R-:W-:-:S04]  /*0080*/  SHF.R.S32.HI R7, RZ, 0x17, R3 ;  /* 0x00000017ff077819 */ /* 0x004fc80000011403 */
[----:B------:R-:W-:Y:S02]  /*0090*/  LOP3.LUT R0, R0, 0xfe, RZ, 0xc0, !PT ;  /* 0x000000fe00007812 */ /* 0x000fe400078ec0ff */
[----:B------:R-:W-:-:S03]  /*00a0*/  SGXT R7, R7, 0x1 ;  /* 0x000000010707781a */ /* 0x000fc60000000200 */
[----:B------:R-:W-:Y:S02]  /*00b0*/  IMAD R0, R3, 0x100, R0 ;  /* 0x0000010003007824 */ /* 0x000fe400078e0200 */
[----:B------:R-:W1:Y:S02]  /*00c0*/  LDC.64 R2, c[0x0][0x210] ;  /* 0x00008400ff027b82 */ /* 0x000e640000000a00 */
[C---:B------:R-:W-:Y:S01]  /*00d0*/  VIADD R4, R0.reuse, 0x1 ;  /* 0x0000000100047836 */ /* 0x040fe20000000000 */
[----:B------:R-:W-:Y:S02]  /*00e0*/  SHF.R.S32.HI R5, RZ, 0x1f, R0 ;  /* 0x0000001fff057819 */ /* 0x000fe40000011400 */
[----:B------:R-:W-:Y:S02]  /*00f0*/  ISETP.GE.AND P0, PT, R0, 0x1800, PT ;  /* 0x000018000000780c */ /* 0x000fe40003f06270 */
[----:B------:R-:W-:Y:S02]  /*0100*/  LEA.HI R5, R5, R0, RZ, 0x2 ;  /* 0x0000000005057211 */ /* 0x000fe400078f10ff */
[----:B------:R-:W-:-:S03]  /*0110*/  LEA.HI R7, R7, R4, RZ, 0x2 ;  /* 0x0000000407077211 */ /* 0x000fc600078f10ff */
[----:B------:R-:W-:Y:S01]  /*0120*/  IMAD.SHL.U32 R6, R5, 0x4, RZ ;  /* 0x0000000405067824 */ /* 0x000fe200078e00ff */
[----:B------:R-:W-:Y:S02]  /*0130*/  LOP3.LUT R7, R7, 0x7ffffffc, RZ, 0xc0, !PT ;  /* 0x7ffffffc07077812 */ /* 0x000fe400078ec0ff */
[----:B------:R-:W-:Y:S02]  /*0140*/  LOP3.LUT R5, R5, 0x7ffffffc, RZ, 0xc0, !PT ;  /* 0x7ffffffc05057812 */ /* 0x000fe400078ec0ff */
[----:B------:R-:W-:Y:S01]  /*0150*/  LOP3.LUT R9, R6, 0xfffffff0, RZ, 0xc0, !PT ;  /* 0xfffffff006097812 */ /* 0x000fe200078ec0ff */
[----:B------:R-:W-:Y:S02]  /*0160*/  IMAD.IADD R7, R4, 0x1, -R7 ;  /* 0x0000000104077824 */ /* 0x000fe400078e0a07 */
[----:B------:R-:W-:Y:S02]  /*0170*/  IMAD.IADD R8, R0, 0x1, -R5 ;  /* 0x0000000100087824 */ /* 0x000fe400078e0a05 */
[--C-:B------:R-:W-:Y:S01]  /*0180*/  IMAD R17, R7, 0x2, R9.reuse ;  /* 0x0000000207117824 */ /* 0x100fe200078e0209 */
[----:B------:R-:W-:Y:S01]  /*0190*/  CS2R R6, SRZ ;  /* 0x0000000000067805 */ /* 0x000fe2000001ff00 */
[----:B------:R-:W-:-:S02]  /*01a0*/  IMAD R9, R8, 0x2, R9 ;  /* 0x0000000208097824 */ /* 0x000fc400078e0209 */
[----:B-1----:R-:W-:-:S04]  /*01b0*/  IMAD.WIDE R4, R17, 0x4, R2 ;  /* 0x0000000411047825 */ /* 0x002fc800078e0202 */
[----:B------:R-:W-:Y:S01]  /*01c0*/  VIADD R15, R17, 0x8 ;  /* 0x00000008110f7836 */ /* 0x000fe20000000000 */
[----:B------:R-:W2:Y:S01]  /*01d0*/  @!P0 LDG.E.EL R6, desc[UR4][R4.64] ;  /* 0x0000000404068981 */ /* 0x000ea2000c2e1900 */
[----:B------:R-:W-:-:S03]  /*01e0*/  IMAD.WIDE R10, R9, 0x4, R2 ;  /* 0x00000004090a7825 */ /* 0x000fc600078e0202 */
[----:B------:R1:W2:Y:S01]  /*01f0*/  @!P0 LDG.E.EL R7, desc[UR4][R4.64+0x4] ;  /* 0x0000040404078981 */ /* 0x0002a2000c2e1900 */
[----:B------:R-:W-:Y:S02]  /*0200*/  IMAD.MOV.U32 R8, RZ, RZ, RZ ;  /* 0x000000ffff087224 */ /* 0x000fe400078e00ff */
[--C-:B------:R-:W-:Y:S01]  /*0210*/  IMAD.WIDE R14, R15, 0x4, R2.reuse ;  /* 0x000000040f0e7825 */ /* 0x100fe200078e0202 */
[----:B------:R-:W3:Y:S03]  /*0220*/  @!P0 LDG.E.EL R18, desc[UR4][R10.64] ;  /* 0x000000040a128981 */ /* 0x000ee6000c2e1900 */
[----:B------:R-:W-:Y:S01]  /*0230*/  VIADD R13, R9, 0x8 ;  /* 0x00000008090d7836 */ /* 0x000fe20000000000 */
[----:B------:R-:W3:Y:S03]  /*0240*/  @!P0 LDG.E.EL R20, desc[UR4][R10.64+0x4] ;  /* 0x000004040a148981 */ /* 0x000ee6000c2e1900 */
[----:B------:R-:W-:Y:S01]  /*0250*/  IMAD.WIDE R12, R13, 0x4, R2 ;  /* 0x000000040d0c7825 */ /* 0x000fe200078e0202 */
[----:B------:R-:W4:Y:S03]  /*0260*/  @!P0 LDG.E.EL R8, desc[UR4][R14.64] ;  /* 0x000000040e088981 */ /* 0x000f26000c2e1900 */
[----:B------:R-:W-:Y:S01]  /*0270*/  VIADD R9, R9, 0x9 ;  /* 0x0000000909097836 */ /* 0x000fe20000000000 */
[----:B------:R-:W5:Y:S01]  /*0280*/  @!P0 LDG.E.EL R19, desc[UR4][R12.64] ;  /* 0x000000040c138981 */ /* 0x000f62000c2e1900 */
[----:B-1----:R-:W-:-:S02]  /*0290*/  IMAD.MOV.U32 R4, RZ, RZ, RZ ;  /* 0x000000ffff047224 */ /* 0x002fc400078e00ff */
[----:B------:R-:W-:Y:S02]  /*02a0*/  VIADD R5, R17, 0x9 ;  /* 0x0000000911057836 */ /* 0x000fe40000000000 */
[----:B------:R-:W-:-:S04]  /*02b0*/  IMAD.WIDE R16, R9, 0x4, R2 ;  /* 0x0000000409107825 */ /* 0x000fc800078e0202 */
[----:B------:R-:W-:Y:S01]  /*02c0*/  IMAD.WIDE R2, R5, 0x4, R2 ;  /* 0x0000000405027825 */ /* 0x000fe200078e0202 */
[----:B------:R-:W5:Y:S03]  /*02d0*/  @!P0 LDG.E.EL R4, desc[UR4][R16.64] ;  /* 0x0000000410048981 */ /* 0x000f66000c2e1900 */
[----:B------:R-:W-:-:S06]  /*02e0*/  IMAD.MOV.U32 R5, RZ, RZ, RZ ;  /* 0x000000ffff057224 */ /* 0x000fcc00078e00ff */
[----:B------:R1:W5:Y:S02]  /*02f0*/  @!P0 LDG.E.EL R5, desc[UR4][R2.64] ;  /* 0x0000000402058981 */ /* 0x000364000c2e1900 */
[----:B-1----:R-:W1:Y:S02]  /*0300*/  LDC.64 R2, c[0x0][0x218] ;  /* 0x00008600ff027b82 */ /* 0x002e640000000a00 */
[----:B-1----:R-:W-:Y:S01]  /*0310*/  IMAD.WIDE R2, R0, 0x4, R2 ;  /* 0x0000000400027825 */ /* 0x002fe200078e0202 */
[C---:B--2---:R-:W-:Y:S02]  /*0320*/  FSETP.GT.AND P4, PT, R7.reuse, R6, PT ;  /* 0x000000060700720b */ /* 0x044fe40003f84000 */
[----:B------:R-:W-:Y:S02]  /*0330*/  FSETP.NAN.AND P2, PT, R7, R7, PT ;  /* 0x000000070700720b */ /* 0x000fe40003f48000 */
[----:B---3--:R-:W-:Y:S02]  /*0340*/  FSETP.GT.AND P5, PT, R20, R18, PT ;  /* 0x000000121400720b */ /* 0x008fe40003fa4000 */
[----:B----4-:R-:W-:-:S07]  /*0350*/  FSETP.NAN.AND P1, PT, R8, R8, PT ;  /* 0x000000080800720b */ /* 0x010fce0003f28000 */
[----:B------:R-:W-:Y:S02]  /*0360*/  @!P4 SEL R7, R7, R6, P2 ;  /* 0x000000060707c207 */ /* 0x000fe40001000000 */
[----:B-----5:R-:W-:Y:S02]  /*0370*/  FSETP.NAN.AND P6, PT, R19, R19, PT ;  /* 0x000000131300720b */ /* 0x020fe40003fc8000 */
[C---:B------:R-:W-:Y:S02]  /*0380*/  FSETP.NAN.AND P2, PT, R20.reuse, R20, PT ;  /* 0x000000141400720b */ /* 0x040fe40003f48000 */
[----:B------:R-:W-:Y:S02]  /*0390*/  FSETP.GEU.AND P3, PT, R7, R8, PT ;  /* 0x000000080700720b */ /* 0x000fe40003f6e000 */
[----:B------:R-:W-:Y:S02]  /*03a0*/  @!P5 SEL R20, R20, R18, P2 ;  /* 0x000000121414d207 */ /* 0x000fe40001000000 */
[----:B------:R-:W-:-:S02]  /*03b0*/  @!P1 SEL R8, R8, R7, !P3 ;  /* 0x0000000708089207 */ /* 0x000fc40005800000 */
[----:B------:R-:W-:Y:S02]  /*03c0*/  FSETP.NAN.AND P1, PT, R4, R4, PT ;  /* 0x000000040400720b */ /* 0x000fe40003f28000 */
[----:B------:R-:W-:-:S04]  /*03d0*/  FSETP.GEU.AND P2, PT, R20, R19, PT ;  /* 0x000000131400720b */ /* 0x000fc80003f4e000 */
[----:B------:R-:W-:Y:S02]  /*03e0*/  @!P6 SEL R19, R19, R20, !P2 ;  /* 0x000000141313e207 */ /* 0x000fe40005000000 */
[----:B------:R-:W-:Y:S02]  /*03f0*/  FSETP.NAN.AND P6, PT, R5, R5, PT ;  /* 0x000000050500720b */ /* 0x000fe40003fc8000 */
[----:B------:R-:W-:Y:S02]  /*0400*/  SEL R6, RZ, 0x1, !P5 ;  /* 0x00000001ff067807 */ /* 0x000fe40006800000 */
[----:B------:R-:W-:Y:S02]  /*0410*/  FSETP.GEU.AND P5, PT, R19, R4, PT ;  /* 0x000000041300720b */ /* 0x000fe40003fae000 */
[----:B------:R-:W-:Y:S02]  /*0420*/  SEL R7, RZ, 0x1, !P4 ;  /* 0x00000001ff077807 */ /* 0x000fe40006000000 */
[----:B------:R-:W-:-:S02]  /*0430*/  @!P1 SEL R4, R4, R19, !P5 ;  /* 0x0000001304049207 */ /* 0x000fc40006800000 */
[----:B------:R-:W-:Y:S02]  /*0440*/  FSETP.GEU.AND P1, PT, R8, R5, PT ;  /* 0x000000050800720b */ /* 0x000fe40003f2e000 */
[----:B------:R-:W-:Y:S02]  /*0450*/  SEL R9, R6, 0x2, P2 ;  /* 0x0000000206097807 */ /* 0x000fe40001000000 */
[----:B------:R-:W-:Y:S02]  /*0460*/  SEL R7, R7, 0x2, P3 ;  /* 0x0000000207077807 */ /* 0x000fe40001800000 */
[----:B------:R-:W-:Y:S02]  /*0470*/  @!P6 SEL R5, R5, R8, !P1 ;  /* 0x000000080505e207 */ /* 0x000fe40004800000 */
[----:B------:R-:W-:Y:S02]  /*0480*/  IADD3 R6, P2, R0, UR6, RZ ;  /* 0x0000000600067c10 */ /* 0x000fe4000ff5e0ff */
[----:B------:R-:W-:-:S02]  /*0490*/  SEL R9, R9, 0x3, P5 ;  /* 0x0000000309097807 */ /* 0x000fc40002800000 */
[----:B------:R-:W-:Y:S01]  /*04a0*/  SEL R8, R7, 0x3, P1 ;  /* 0x0000000307087807 */ /* 0x000fe20000800000 */
[----:B------:R1:W-:Y:S01]  /*04b0*/  @!P0 STG.E.64 desc[UR4][R2.64], R4 ;  /* 0x0000000402008986 */ /* 0x0003e2000c101b04 */
[----:B------:R-:W-:-:S03]  /*04c0*/  LEA.HI.X.SX32 R7, R0, UR7, 0x1, P2 ;  /* 0x0000000700077c11 */ /* 0x000fc600090f0eff */
[----:B------:R-:W-:Y:S01]  /*04d0*/  IMAD R9, R8, 0x100, R9 ;  /* 0x0000010008097824 */ /* 0x000fe200078e0209 */
[----:B------:R-:W-:Y:S06]  /*04e0*/  @P0 EXIT ;  /* 0x000000000000094d */ /* 0x000fec0003800000 */
[----:B------:R-:W-:Y:S01]  /*04f0*/  STG.E.U16 desc[UR4][R6.64], R9 ;  /* 0x0000000906007986 */ /* 0x000fe2000c101504 */
[----:B------:R-:W-:Y:S05]  /*0500*/  EXIT ;  /* 0x000000000000794d */ /* 0x000fea0003800000 */
.L_x_0:
[----:B------:R-:W-:-:S00]  /*0510*/  BRA `(.L_x_0) ;  /* 0xfffffffc00fc7947 */ /* 0x000fc0000383ffff */
[----:B------:R-:W-:-:S00]  /*0520*/  NOP ;  /* 0x0000000000007918 */ /* 0x000fc00000000000 */
        /* <DEDUP_REMOVED lines=13> */
.L_x_1:


//--------------------- .nv.constant0.triton_poi_fused_max_pool2d_with_indices_8 --------------------------
	.section	.nv.constant0.triton_poi_fused_max_pool2d_with_indices_8,"a",@progbits
	.sectionflags	@""
	.align	4
.nv.constant0.triton_poi_fused_max_pool2d_with_indices_8:
	.zero		556
